//
// Generated by NVIDIA NVVM Compiler
//
// Compiler Build ID: CL-36424714
// Cuda compilation tools, release 13.0, V13.0.88
// Based on NVVM 20.0.0
//

.version 9.0
.target sm_100
.address_size 64

	// .globl	_Z27FusedBiasAddCUDAKernelFloatI33MaskScaleAndElementwiseAddFunctorIfEfEvT_iiPKT0_S5_PS3_

.visible .entry _Z27FusedBiasAddCUDAKernelFloatI33MaskScaleAndElementwiseAddFunctorIfEfEvT_iiPKT0_S5_PS3_(
	.param .align 8 .b8 _Z27FusedBiasAddCUDAKernelFloatI33MaskScaleAndElementwiseAddFunctorIfEfEvT_iiPKT0_S5_PS3__param_0[24],
	.param .u32 _Z27FusedBiasAddCUDAKernelFloatI33MaskScaleAndElementwiseAddFunctorIfEfEvT_iiPKT0_S5_PS3__param_1,
	.param .u32 _Z27FusedBiasAddCUDAKernelFloatI33MaskScaleAndElementwiseAddFunctorIfEfEvT_iiPKT0_S5_PS3__param_2,
	.param .u64 .ptr .align 1 _Z27FusedBiasAddCUDAKernelFloatI33MaskScaleAndElementwiseAddFunctorIfEfEvT_iiPKT0_S5_PS3__param_3,
	.param .u64 .ptr .align 1 _Z27FusedBiasAddCUDAKernelFloatI33MaskScaleAndElementwiseAddFunctorIfEfEvT_iiPKT0_S5_PS3__param_4,
	.param .u64 .ptr .align 1 _Z27FusedBiasAddCUDAKernelFloatI33MaskScaleAndElementwiseAddFunctorIfEfEvT_iiPKT0_S5_PS3__param_5
)
{
	.reg .pred 	%p<4>;
	.reg .b16 	%rs<2>;
	.reg .b32 	%r<13>;
	.reg .b32 	%f<9>;
	.reg .b64 	%rd<19>;

	ld.param.u64 	%rd1, [_Z27FusedBiasAddCUDAKernelFloatI33MaskScaleAndElementwiseAddFunctorIfEfEvT_iiPKT0_S5_PS3__param_0];
	ld.param.u64 	%rd2, [_Z27FusedBiasAddCUDAKernelFloatI33MaskScaleAndElementwiseAddFunctorIfEfEvT_iiPKT0_S5_PS3__param_0+8];
	ld.param.f32 	%f1, [_Z27FusedBiasAddCUDAKernelFloatI33MaskScaleAndElementwiseAddFunctorIfEfEvT_iiPKT0_S5_PS3__param_0+16];
	ld.param.u32 	%r6, [_Z27FusedBiasAddCUDAKernelFloatI33MaskScaleAndElementwiseAddFunctorIfEfEvT_iiPKT0_S5_PS3__param_1];
	ld.param.u32 	%r7, [_Z27FusedBiasAddCUDAKernelFloatI33MaskScaleAndElementwiseAddFunctorIfEfEvT_iiPKT0_S5_PS3__param_2];
	ld.param.u64 	%rd8, [_Z27FusedBiasAddCUDAKernelFloatI33MaskScaleAndElementwiseAddFunctorIfEfEvT_iiPKT0_S5_PS3__param_3];
	ld.param.u64 	%rd9, [_Z27FusedBiasAddCUDAKernelFloatI33MaskScaleAndElementwiseAddFunctorIfEfEvT_iiPKT0_S5_PS3__param_4];
	ld.param.u64 	%rd10, [_Z27FusedBiasAddCUDAKernelFloatI33MaskScaleAndElementwiseAddFunctorIfEfEvT_iiPKT0_S5_PS3__param_5];
	mov.u32 	%r8, %ctaid.x;
	mov.u32 	%r1, %ntid.x;
	mov.u32 	%r9, %tid.x;
	mad.lo.s32 	%r12, %r8, %r1, %r9;
	setp.ge.s32 	%p1, %r12, %r6;
	@%p1 bra 	$L__BB0_3;
	mov.u32 	%r10, %nctaid.x;
	mul.lo.s32 	%r3, %r1, %r10;
	cvta.to.global.u64 	%rd3, %rd2;
	cvta.to.global.u64 	%rd4, %rd1;
	cvta.to.global.u64 	%rd5, %rd8;
	cvta.to.global.u64 	%rd6, %rd9;
	cvta.to.global.u64 	%rd7, %rd10;
$L__BB0_2:
	cvt.s64.s32 	%rd11, %r12;
	mul.wide.s32 	%rd12, %r12, 4;
	add.s64 	%rd13, %rd5, %rd12;
	ld.global.f32 	%f2, [%rd13];
	rem.s32 	%r11, %r12, %r7;
	mul.wide.s32 	%rd14, %r11, 4;
	add.s64 	%rd15, %rd6, %rd14;
	ld.global.f32 	%f3, [%rd15];
	add.f32 	%f4, %f2, %f3;
	add.s64 	%rd16, %rd4, %rd11;
	ld.global.u8 	%rs1, [%rd16];
	setp.ne.s16 	%p2, %rs1, 0;
	selp.f32 	%f5, 0f3F800000, 0f00000000, %p2;
	mul.f32 	%f6, %f1, %f5;
	add.s64 	%rd17, %rd3, %rd12;
	ld.global.f32 	%f7, [%rd17];
	fma.rn.f32 	%f8, %f4, %f6, %f7;
	add.s64 	%rd18, %rd7, %rd12;
	st.global.f32 	[%rd18], %f8;
	add.s32 	%r12, %r12, %r3;
	setp.lt.s32 	%p3, %r12, %r6;
	@%p3 bra 	$L__BB0_2;
$L__BB0_3:
	ret;

}


// ===== COMPILED SASS (sm_100) =====

	.target	sm_100

	.elftype	@"ET_EXEC"


//--------------------- .note.nv.tkinfo           --------------------------
	.section	.note.nv.tkinfo,"",@"SHT_NOTE"
	.sectionflags	@"SHF_NOTE_NV_TKINFO"
	.tkinfo
        /*0018*/ 	.word	0x00000002
        /*0030*/ 	.string	""
        /*0030*/ 	.string	"ptxas"
        /*0030*/ 	.string	"Cuda compilation tools, release 13.0, V13.0.88"
        /*0030*/ 	.string	"Build cuda_13.0.r13.0/compiler.36424714_0"
        /*0030*/ 	.string	"-arch sm_100 -m 64 "



//--------------------- .note.nv.cuinfo           --------------------------
	.section	.note.nv.cuinfo,"",@"SHT_NOTE"
	.sectionflags	@"SHF_NOTE_NV_CUINFO"
        /*0018*/ 	.short	0x0002
        /*001a*/ 	.short	0x0064
        /*001c*/ 	.short	0x0082
	.zero		2


//--------------------- .nv.info                  --------------------------
	.section	.nv.info,"",@"SHT_CUDA_INFO"
	.align	4


	//----- nvinfo : EIATTR_REGCOUNT
	.align		4
        /*0000*/ 	.byte	0x04, 0x2f
        /*0002*/ 	.short	(.L_1 - .L_0)
	.align		4
.L_0:
        /*0004*/ 	.word	index@(_Z27FusedBiasAddCUDAKernelFloatI33MaskScaleAndElementwiseAddFunctorIfEfEvT_iiPKT0_S5_PS3_)
        /*0008*/ 	.word	0x0000001c


	//----- nvinfo : EIATTR_FRAME_SIZE
	.align		4
.L_1:
        /*000c*/ 	.byte	0x04, 0x11
        /*000e*/ 	.short	(.L_3 - .L_2)
	.align		4
.L_2:
        /*0010*/ 	.word	index@(_Z27FusedBiasAddCUDAKernelFloatI33MaskScaleAndElementwiseAddFunctorIfEfEvT_iiPKT0_S5_PS3_)
        /*0014*/ 	.word	0x00000000


	//----- nvinfo : EIATTR_MIN_STACK_SIZE
	.align		4
.L_3:
        /*0018*/ 	.byte	0x04, 0x12
        /*001a*/ 	.short	(.L_5 - .L_4)
	.align		4
.L_4:
        /*001c*/ 	.word	index@(_Z27FusedBiasAddCUDAKernelFloatI33MaskScaleAndElementwiseAddFunctorIfEfEvT_iiPKT0_S5_PS3_)
        /*0020*/ 	.word	0x00000000
.L_5:


//--------------------- .nv.compat                --------------------------
	.section	.nv.compat,"",@"SHT_CUDA_COMPAT_INFO"
	.align	4
        /*0000*/ 	.byte	0x02, 0x09, 0x00, 0x00, 0x02, 0x02, 0x01, 0x00, 0x02, 0x05, 0x05, 0x00, 0x03, 0x07, 0x01, 0x01
        /*0010*/ 	.byte	0x02, 0x03, 0x00, 0x00, 0x02, 0x06, 0x01, 0x00, 0x04, 0x0b, 0x08, 0x00, 0x09, 0x00, 0x00, 0x00
        /*0020*/ 	.byte	0x00, 0x00, 0x00, 0x00


//--------------------- .nv.info._Z27FusedBiasAddCUDAKernelFloatI33MaskScaleAndElementwiseAddFunctorIfEfEvT_iiPKT0_S5_PS3_ --------------------------
	.section	.nv.info._Z27FusedBiasAddCUDAKernelFloatI33MaskScaleAndElementwiseAddFunctorIfEfEvT_iiPKT0_S5_PS3_,"",@"SHT_CUDA_INFO"
	.sectionflags	@""
	.align	4


	//----- nvinfo : EIATTR_CUDA_API_VERSION
	.align		4
        /*0000*/ 	.byte	0x04, 0x37
        /*0002*/ 	.short	(.L_7 - .L_6)
.L_6:
        /*0004*/ 	.word	0x00000082


	//----- nvinfo : EIATTR_KPARAM_INFO
	.align		4
.L_7:
        /*0008*/ 	.byte	0x04, 0x17
        /*000a*/ 	.short	(.L_9 - .L_8)
.L_8:
        /*000c*/ 	.word	0x00000000
        /*0010*/ 	.short	0x0005
        /*0012*/ 	.short	0x0030
        /*0014*/ 	.byte	0x00, 0xf5, 0x21, 0x00


	//----- nvinfo : EIATTR_KPARAM_INFO
	.align		4
.L_9:
        /*0018*/ 	.byte	0x04, 0x17
        /*001a*/ 	.short	(.L_11 - .L_10)
.L_10:
        /*001c*/ 	.word	0x00000000
        /*0020*/ 	.short	0x0004
        /*0022*/ 	.short	0x0028
        /*0024*/ 	.byte	0x00, 0xf5, 0x21, 0x00


	//----- nvinfo : EIATTR_KPARAM_INFO
	.align		4
.L_11:
        /*0028*/ 	.byte	0x04, 0x17
        /*002a*/ 	.short	(.L_13 - .L_12)
.L_12:
        /*002c*/ 	.word	0x00000000
        /*0030*/ 	.short	0x0003
        /*0032*/ 	.short	0x0020
        /*0034*/ 	.byte	0x00, 0xf5, 0x21, 0x00


	//----- nvinfo : EIATTR_KPARAM_INFO
	.align		4
.L_13:
        /*0038*/ 	.byte	0x04, 0x17
        /*003a*/ 	.short	(.L_15 - .L_14)
.L_14:
        /*003c*/ 	.word	0x00000000
        /*0040*/ 	.short	0x0002
        /*0042*/ 	.short	0x001c
        /*0044*/ 	.byte	0x00, 0xf0, 0x11, 0x00


	//----- nvinfo : EIATTR_KPARAM_INFO
	.align		4
.L_15:
        /*0048*/ 	.byte	0x04, 0x17
        /*004a*/ 	.short	(.L_17 - .L_16)
.L_16:
        /*004c*/ 	.word	0x00000000
        /*0050*/ 	.short	0x0001
        /*0052*/ 	.short	0x0018
        /*0054*/ 	.byte	0x00, 0xf0, 0x11, 0x00


	//----- nvinfo : EIATTR_KPARAM_INFO
	.align		4
.L_17:
        /*0058*/ 	.byte	0x04, 0x17
        /*005a*/ 	.short	(.L_19 - .L_18)
.L_18:
        /*005c*/ 	.word	0x00000000
        /*0060*/ 	.short	0x0000
        /*0062*/ 	.short	0x0000
        /*0064*/ 	.byte	0x00, 0xf0, 0x61, 0x00


	//----- nvinfo : EIATTR_SPARSE_MMA_MASK
	.align		4
.L_19:
        /*0068*/ 	.byte	0x03, 0x50
        /*006a*/ 	.short	0x0000


	//----- nvinfo : EIATTR_MAXREG_COUNT
	.align		4
        /*006c*/ 	.byte	0x03, 0x1b
        /*006e*/ 	.short	0x00ff


	//----- nvinfo : EIATTR_MERCURY_ISA_VERSION
	.align		4
        /*0070*/ 	.byte	0x03, 0x5f
        /*0072*/ 	.short	0x0101


	//----- nvinfo : EIATTR_VRC_CTA_INIT_COUNT
	.align		4
        /*0074*/ 	.byte	0x02, 0x4a
	.zero		1
	.zero		1


	//----- nvinfo : EIATTR_EXIT_INSTR_OFFSETS
	.align		4
        /*0078*/ 	.byte	0x04, 0x1c
        /*007a*/ 	.short	(.L_21 - .L_20)


	//   ....[0]....
.L_20:
        /*007c*/ 	.word	0x00000070


	//   ....[1]....
        /*0080*/ 	.word	0x00000400


	//----- nvinfo : EIATTR_CRS_STACK_SIZE
	.align		4
.L_21:
        /*0084*/ 	.byte	0x04, 0x1e
        /*0086*/ 	.short	(.L_23 - .L_22)
.L_22:
        /*0088*/ 	.word	0x00000000


	//----- nvinfo : EIATTR_CBANK_PARAM_SIZE
	.align		4
.L_23:
        /*008c*/ 	.byte	0x03, 0x19
        /*008e*/ 	.short	0x0038


	//----- nvinfo : EIATTR_PARAM_CBANK
	.align		4
        /*0090*/ 	.byte	0x04, 0x0a
        /*0092*/ 	.short	(.L_25 - .L_24)
	.align		4
.L_24:
        /*0094*/ 	.word	index@(.nv.constant0._Z27FusedBiasAddCUDAKernelFloatI33MaskScaleAndElementwiseAddFunctorIfEfEvT_iiPKT0_S5_PS3_)
        /*0098*/ 	.short	0x0380
        /*009a*/ 	.short	0x0038


	//----- nvinfo : EIATTR_SW_WAR
	.align		4
.L_25:
        /*009c*/ 	.byte	0x04, 0x36
        /*009e*/ 	.short	(.L_27 - .L_26)
.L_26:
        /*00a0*/ 	.word	0x00000008
.L_27:


//--------------------- .nv.callgraph             --------------------------
	.section	.nv.callgraph,"",@"SHT_CUDA_CALLGRAPH"
	.align	4
	.sectionentsize	8
	.align		4
        /*0000*/ 	.word	0x00000000
	.align		4
        /*0004*/ 	.word	0xffffffff
	.align		4
        /*0008*/ 	.word	0x00000000
	.align		4
        /*000c*/ 	.word	0xfffffffe
	.align		4
        /*0010*/ 	.word	0x00000000
	.align		4
        /*0014*/ 	.word	0xfffffffd
	.align		4
        /*0018*/ 	.word	0x00000000
	.align		4
        /*001c*/ 	.word	0xfffffffc


//--------------------- .text._Z27FusedBiasAddCUDAKernelFloatI33MaskScaleAndElementwiseAddFunctorIfEfEvT_iiPKT0_S5_PS3_ --------------------------
	.section	.text._Z27FusedBiasAddCUDAKernelFloatI33MaskScaleAndElementwiseAddFunctorIfEfEvT_iiPKT0_S5_PS3_,"ax",@progbits
	.align	128
        .global         _Z27FusedBiasAddCUDAKernelFloatI33MaskScaleAndElementwiseAddFunctorIfEfEvT_iiPKT0_S5_PS3_
        .type           _Z27FusedBiasAddCUDAKernelFloatI33MaskScaleAndElementwiseAddFunctorIfEfEvT_iiPKT0_S5_PS3_,@function
        .size           _Z27FusedBiasAddCUDAKernelFloatI33MaskScaleAndElementwiseAddFunctorIfEfEvT_iiPKT0_S5_PS3_,(.L_x_2 - _Z27FusedBiasAddCUDAKernelFloatI33MaskScaleAndElementwiseAddFunctorIfEfEvT_iiPKT0_S5_PS3_)
        .other          _Z27FusedBiasAddCUDAKernelFloatI33MaskScaleAndElementwiseAddFunctorIfEfEvT_iiPKT0_S5_PS3_,@"STO_CUDA_ENTRY STV_DEFAULT"
_Z27FusedBiasAddCUDAKernelFloatI33MaskScaleAndElementwiseAddFunctorIfEfEvT_iiPKT0_S5_PS3_:
.text._Z27FusedBiasAddCUDAKernelFloatI33MaskScaleAndElementwiseAddFunctorIfEfEvT_iiPKT0_S5_PS3_:
[----:B------:R-:W-:Y:S01]  /*0000*/  LDC R1, c[0x0][0x37c] ;  /* 0x0000df00ff017b82 */ /* 0x000fe20000000800 */
[----:B------:R-:W0:Y:S07]  /*0010*/  S2R R15, SR_TID.X ;  /* 0x00000000000f7919 */ /* 0x000e2e0000002100 */
[----:B------:R-:W0:Y:S01]  /*0020*/  S2UR UR4, SR_CTAID.X ;  /* 0x00000000000479c3 */ /* 0x000e220000002500 */
[----:B------:R-:W1:Y:S07]  /*0030*/  LDCU UR5, c[0x0][0x398] ;  /* 0x00007300ff0577ac */ /* 0x000e6e0008000800 */
[----:B------:R-:W0:Y:S02]  /*0040*/  LDC R14, c[0x0][0x360] ;  /* 0x0000d800ff0e7b82 */ /* 0x000e240000000800 */
[----:B0-----:R-:W-:-:S05]  /*0050*/  IMAD R15, R14, UR4, R15 ;  /* 0x000000040e0f7c24 */ /* 0x001fca000f8e020f */
[----:B-1----:R-:W-:-:S13]  /*0060*/  ISETP.GE.AND P0, PT, R15, UR5, PT ;  /* 0x000000050f007c0c */ /* 0x002fda000bf06270 */
[----:B------:R-:W-:Y:S05]  /*0070*/  @P0 EXIT ;  /* 0x000000000000094d */ /* 0x000fea0003800000 */
[----:B------:R-:W0:Y:S01]  /*0080*/  LDC R16, c[0x0][0x39c] ;  /* 0x0000e700ff107b82 */ /* 0x000e220000000800 */
[----:B------:R-:W1:Y:S01]  /*0090*/  LDCU UR4, c[0x0][0x370] ;  /* 0x00006e00ff0477ac */ /* 0x000e620008000800 */
[----:B------:R-:W2:Y:S06]  /*00a0*/  LDCU.64 UR6, c[0x0][0x358] ;  /* 0x00006b00ff0677ac */ /* 0x000eac0008000a00 */
[----:B------:R-:W3:Y:S01]  /*00b0*/  LDC R10, c[0x0][0x39c] ;  /* 0x0000e700ff0a7b82 */ /* 0x000ee20000000800 */
[----:B------:R-:W4:Y:S01]  /*00c0*/  LDCU UR10, c[0x0][0x398] ;  /* 0x00007300ff0a77ac */ /* 0x000f220008000800 */
[----:B------:R-:W0:Y:S06]  /*00d0*/  LDCU UR5, c[0x0][0x390] ;  /* 0x00007200ff0577ac */ /* 0x000e2c0008000800 */
[----:B------:R-:W1:Y:S01]  /*00e0*/  LDC.64 R2, c[0x0][0x3a0] ;  /* 0x0000e800ff027b82 */ /* 0x000e620000000a00 */
[----:B------:R-:W0:Y:S02]  /*00f0*/  LDCU.64 UR8, c[0x0][0x380] ;  /* 0x00007000ff0877ac */ /* 0x000e240008000a00 */
[----:B0-----:R-:W-:-:S05]  /*0100*/  IABS R0, R16 ;  /* 0x0000001000007213 */ /* 0x001fca0000000000 */
[----:B------:R-:W0:Y:S01]  /*0110*/  LDC.64 R4, c[0x0][0x3a8] ;  /* 0x0000ea00ff047b82 */ /* 0x000e220000000a00 */
[----:B------:R-:W-:Y:S01]  /*0120*/  ISETP.NE.AND P0, PT, R16, RZ, PT ;  /* 0x000000ff1000720c */ /* 0x000fe20003f05270 */
[----:B------:R-:W5:Y:S06]  /*0130*/  I2F.RP R11, R0 ;  /* 0x00000000000b7306 */ /* 0x000f6c0000209400 */
[----:B------:R-:W0:Y:S08]  /*0140*/  LDC.64 R6, c[0x0][0x388] ;  /* 0x0000e200ff067b82 */ /* 0x000e300000000a00 */
[----:B------:R-:W0:Y:S01]  /*0150*/  LDC.64 R8, c[0x0][0x3b0] ;  /* 0x0000ec00ff087b82 */ /* 0x000e220000000a00 */
[----:B-----5:R-:W5:Y:S02]  /*0160*/  MUFU.RCP R11, R11 ;  /* 0x0000000b000b7308 */ /* 0x020f640000001000 */
[----:B-----5:R-:W-:-:S06]  /*0170*/  VIADD R12, R11, 0xffffffe ;  /* 0x0ffffffe0b0c7836 */ /* 0x020fcc0000000000 */
[----:B------:R5:W2:Y:S02]  /*0180*/  F2I.FTZ.U32.TRUNC.NTZ R13, R12 ;  /* 0x0000000c000d7305 */ /* 0x000aa4000021f000 */
[----:B-----5:R-:W-:Y:S02]  /*0190*/  HFMA2 R12, -RZ, RZ, 0, 0 ;  /* 0x00000000ff0c7431 */ /* 0x020fe400000001ff */
[----:B--2---:R-:W-:-:S04]  /*01a0*/  IMAD.MOV R11, RZ, RZ, -R13 ;  /* 0x000000ffff0b7224 */ /* 0x004fc800078e0a0d */
[----:B------:R-:W-:-:S04]  /*01b0*/  IMAD R11, R11, R0, RZ ;  /* 0x000000000b0b7224 */ /* 0x000fc800078e02ff */
[----:B------:R-:W-:Y:S01]  /*01c0*/  IMAD.HI.U32 R11, R13, R11, R12 ;  /* 0x0000000b0d0b7227 */ /* 0x000fe200078e000c */
[----:B------:R-:W-:-:S03]  /*01d0*/  LOP3.LUT R12, RZ, R16, RZ, 0x33, !PT ;  /* 0x00000010ff0c7212 */ /* 0x000fc600078e33ff */
[----:B01-34-:R-:W-:-:S07]  /*01e0*/  IMAD R13, R14, UR4, RZ ;  /* 0x000000040e0d7c24 */ /* 0x01bfce000f8e02ff */
.L_x_0:
[----:B------:R-:W-:Y:S02]  /*01f0*/  IABS R16, R15 ;  /* 0x0000000f00107213 */ /* 0x000fe40000000000 */
[----:B------:R-:W-:-:S03]  /*0200*/  IABS R18, R10 ;  /* 0x0000000a00127213 */ /* 0x000fc60000000000 */
[----:B------:R-:W-:-:S04]  /*0210*/  IMAD.HI.U32 R14, R11, R16, RZ ;  /* 0x000000100b0e7227 */ /* 0x000fc800078e00ff */
[----:B------:R-:W-:Y:S01]  /*0220*/  IMAD.MOV R17, RZ, RZ, -R14 ;  /* 0x000000ffff117224 */ /* 0x000fe200078e0a0e */
[----:B------:R-:W-:-:S03]  /*0230*/  SHF.R.S32.HI R14, RZ, 0x1f, R15 ;  /* 0x0000001fff0e7819 */ /* 0x000fc6000001140f */
[----:B------:R-:W-:-:S05]  /*0240*/  IMAD R17, R18, R17, R16 ;  /* 0x0000001112117224 */ /* 0x000fca00078e0210 */
[----:B------:R-:W-:-:S13]  /*0250*/  ISETP.GT.U32.AND P1, PT, R0, R17, PT ;  /* 0x000000110000720c */ /* 0x000fda0003f24070 */
[----:B------:R-:W-:Y:S02]  /*0260*/  @!P1 IADD3 R17, PT, PT, R17, -R18, RZ ;  /* 0x8000001211119210 */ /* 0x000fe40007ffe0ff */
[----:B------:R-:W-:Y:S02]  /*0270*/  ISETP.GE.AND P1, PT, R15, RZ, PT ;  /* 0x000000ff0f00720c */ /* 0x000fe40003f26270 */
[----:B------:R-:W-:-:S13]  /*0280*/  ISETP.GT.U32.AND P2, PT, R0, R17, PT ;  /* 0x000000110000720c */ /* 0x000fda0003f44070 */
[----:B------:R-:W-:Y:S01]  /*0290*/  @!P2 IMAD.IADD R17, R17, 0x1, -R18 ;  /* 0x000000011111a824 */ /* 0x000fe200078e0a12 */
[----:B------:R-:W-:-:S04]  /*02a0*/  IADD3 R16, P2, PT, R15, UR8, RZ ;  /* 0x000000080f107c10 */ /* 0x000fc8000ff5e0ff */
[----:B------:R-:W-:Y:S02]  /*02b0*/  MOV R19, R17 ;  /* 0x0000001100137202 */ /* 0x000fe40000000f00 */
[----:B------:R-:W-:-:S03]  /*02c0*/  IADD3.X R17, PT, PT, R14, UR9, RZ, P2, !PT ;  /* 0x000000090e117c10 */ /* 0x000fc600097fe4ff */
[----:B------:R-:W-:Y:S02]  /*02d0*/  @!P1 IMAD.MOV R19, RZ, RZ, -R19 ;  /* 0x000000ffff139224 */ /* 0x000fe400078e0a13 */
[----:B------:R-:W2:Y:S01]  /*02e0*/  LDG.E.U8 R16, desc[UR6][R16.64] ;  /* 0x0000000610107981 */ /* 0x000ea2000c1e1100 */
[C---:B------:R-:W-:Y:S02]  /*02f0*/  IMAD.WIDE R22, R15.reuse, 0x4, R2 ;  /* 0x000000040f167825 */ /* 0x040fe400078e0202 */
[----:B------:R-:W-:Y:S02]  /*0300*/  SEL R19, R12, R19, !P0 ;  /* 0x000000130c137207 */ /* 0x000fe40004000000 */
[----:B------:R-:W-:Y:S02]  /*0310*/  IMAD.WIDE R20, R15, 0x4, R6 ;  /* 0x000000040f147825 */ /* 0x000fe400078e0206 */
[----:B------:R-:W3:Y:S02]  /*0320*/  LDG.E R23, desc[UR6][R22.64] ;  /* 0x0000000616177981 */ /* 0x000ee4000c1e1900 */
[----:B------:R-:W-:-:S02]  /*0330*/  IMAD.WIDE R18, R19, 0x4, R4 ;  /* 0x0000000413127825 */ /* 0x000fc400078e0204 */
[----:B------:R-:W4:Y:S04]  /*0340*/  LDG.E R21, desc[UR6][R20.64] ;  /* 0x0000000614157981 */ /* 0x000f28000c1e1900 */
[----:B------:R-:W3:Y:S01]  /*0350*/  LDG.E R18, desc[UR6][R18.64] ;  /* 0x0000000612127981 */ /* 0x000ee2000c1e1900 */
[----:B--2---:R-:W-:-:S04]  /*0360*/  ISETP.NE.AND P1, PT, R16, RZ, PT ;  /* 0x000000ff1000720c */ /* 0x004fc80003f25270 */
[----:B------:R-:W-:-:S05]  /*0370*/  FSEL R14, RZ, 1, !P1 ;  /* 0x3f800000ff0e7808 */ /* 0x000fca0004800000 */
[----:B------:R-:W-:Y:S01]  /*0380*/  FMUL R25, R14, UR5 ;  /* 0x000000050e197c20 */ /* 0x000fe20008400000 */
[----:B------:R-:W-:-:S04]  /*0390*/  IMAD.WIDE R16, R15, 0x4, R8 ;  /* 0x000000040f107825 */ /* 0x000fc800078e0208 */
[----:B---3--:R-:W-:-:S04]  /*03a0*/  FADD R14, R23, R18 ;  /* 0x00000012170e7221 */ /* 0x008fc80000000000 */
[----:B----4-:R-:W-:Y:S01]  /*03b0*/  FFMA R25, R14, R25, R21 ;  /* 0x000000190e197223 */ /* 0x010fe20000000015 */
[----:B------:R-:W-:-:S04]  /*03c0*/  IADD3 R15, PT, PT, R13, R15, RZ ;  /* 0x0000000f0d0f7210 */ /* 0x000fc80007ffe0ff */
[----:B------:R0:W-:Y:S01]  /*03d0*/  STG.E desc[UR6][R16.64], R25 ;  /* 0x0000001910007986 */ /* 0x0001e2000c101906 */
[----:B------:R-:W-:-:S13]  /*03e0*/  ISETP.GE.AND P1, PT, R15, UR10, PT ;  /* 0x0000000a0f007c0c */ /* 0x000fda000bf26270 */
[----:B0-----:R-:W-:Y:S05]  /*03f0*/  @!P1 BRA `(.L_x_0) ;  /* 0xfffffffc007c9947 */ /* 0x001fea000383ffff */
[----:B------:R-:W-:Y:S05]  /*0400*/  EXIT ;  /* 0x000000000000794d */ /* 0x000fea0003800000 */
.L_x_1:
[----:B------:R-:W-:-:S00]  /*0410*/  BRA `(.L_x_1) ;  /* 0xfffffffc00fc7947 */ /* 0x000fc0000383ffff */
[----:B------:R-:W-:-:S00]  /*0420*/  NOP ;  /* 0x0000000000007918 */ /* 0x000fc00000000000 */
        /* <DEDUP_REMOVED lines=13> */
.L_x_2:


//--------------------- .nv.shared.reserved.0     --------------------------
	.section	.nv.shared.reserved.0,"aw",@nobits
	.weak		__nv_reservedSMEM_offset_0_alias
	.size		__nv_reservedSMEM_offset_0_alias, 0, 64
	.other		__nv_reservedSMEM_offset_0_alias,@"STO_CUDA_RESERVED_SHARED STV_DEFAULT"
__nv_reservedSMEM_offset_0_alias:
	.zero		0
	.zero		64


//--------------------- .nv.constant0._Z27FusedBiasAddCUDAKernelFloatI33MaskScaleAndElementwiseAddFunctorIfEfEvT_iiPKT0_S5_PS3_ --------------------------
	.section	.nv.constant0._Z27FusedBiasAddCUDAKernelFloatI33MaskScaleAndElementwiseAddFunctorIfEfEvT_iiPKT0_S5_PS3_,"a",@progbits
	.sectionflags	@""
	.align	4
.nv.constant0._Z27FusedBiasAddCUDAKernelFloatI33MaskScaleAndElementwiseAddFunctorIfEfEvT_iiPKT0_S5_PS3_:
	.zero		952


//--------------------- SYMBOLS --------------------------

	.type		.nv.reservedSmem.offset0,@object
	.size		.nv.reservedSmem.offset0,0x4
